//
// Generated by NVIDIA NVVM Compiler
//
// Compiler Build ID: CL-36424714
// Cuda compilation tools, release 13.0, V13.0.88
// Based on NVVM 20.0.0
//

.version 9.0
.target sm_100
.address_size 64

	// .globl	_Z16diffusion_kernelPdS_S_iddd
.extern .shared .align 16 .b8 sdata[];

.visible .entry _Z16diffusion_kernelPdS_S_iddd(
	.param .u64 .ptr .align 1 _Z16diffusion_kernelPdS_S_iddd_param_0,
	.param .u64 .ptr .align 1 _Z16diffusion_kernelPdS_S_iddd_param_1,
	.param .u64 .ptr .align 1 _Z16diffusion_kernelPdS_S_iddd_param_2,
	.param .u32 _Z16diffusion_kernelPdS_S_iddd_param_3,
	.param .f64 _Z16diffusion_kernelPdS_S_iddd_param_4,
	.param .f64 _Z16diffusion_kernelPdS_S_iddd_param_5,
	.param .f64 _Z16diffusion_kernelPdS_S_iddd_param_6
)
{
	.reg .pred 	%p<7>;
	.reg .b32 	%r<31>;
	.reg .b64 	%rd<19>;
	.reg .b64 	%fd<45>;

	ld.param.u64 	%rd2, [_Z16diffusion_kernelPdS_S_iddd_param_1];
	ld.param.u32 	%r16, [_Z16diffusion_kernelPdS_S_iddd_param_3];
	ld.param.f64 	%fd3, [_Z16diffusion_kernelPdS_S_iddd_param_4];
	ld.param.f64 	%fd4, [_Z16diffusion_kernelPdS_S_iddd_param_5];
	mov.u32 	%r1, %ctaid.y;
	mov.u32 	%r2, %ntid.y;
	mov.u32 	%r3, %tid.y;
	mad.lo.s32 	%r4, %r1, %r2, %r3;
	add.s32 	%r5, %r4, 1;
	mov.u32 	%r6, %ctaid.x;
	mov.u32 	%r7, %ntid.x;
	mov.u32 	%r8, %tid.x;
	mad.lo.s32 	%r9, %r6, %r7, %r8;
	add.s32 	%r10, %r9, 1;
	add.s32 	%r17, %r16, -1;
	mov.f64 	%fd44, 0d0000000000000000;
	max.s32 	%r18, %r5, %r10;
	setp.ge.s32 	%p1, %r18, %r17;
	@%p1 bra 	$L__BB0_2;
	ld.param.f64 	%fd43, [_Z16diffusion_kernelPdS_S_iddd_param_6];
	ld.param.u64 	%rd17, [_Z16diffusion_kernelPdS_S_iddd_param_0];
	cvta.to.global.u64 	%rd4, %rd17;
	cvta.to.global.u64 	%rd5, %rd2;
	mul.lo.s32 	%r19, %r16, %r5;
	add.s32 	%r20, %r19, %r10;
	mad.lo.s32 	%r21, %r16, %r4, %r10;
	mul.wide.s32 	%rd6, %r21, 8;
	add.s64 	%rd7, %rd4, %rd6;
	ld.global.f64 	%fd7, [%rd7];
	add.s32 	%r22, %r20, %r16;
	mul.wide.s32 	%rd8, %r22, 8;
	add.s64 	%rd9, %rd4, %rd8;
	ld.global.f64 	%fd8, [%rd9];
	add.s32 	%r23, %r19, %r9;
	mul.wide.s32 	%rd10, %r23, 8;
	add.s64 	%rd11, %rd4, %rd10;
	ld.global.f64 	%fd9, [%rd11];
	ld.global.f64 	%fd10, [%rd11+16];
	ld.global.f64 	%fd11, [%rd11+8];
	mul.f64 	%fd12, %fd3, %fd4;
	add.f64 	%fd13, %fd7, %fd8;
	add.f64 	%fd14, %fd13, %fd9;
	add.f64 	%fd15, %fd14, %fd10;
	fma.rn.f64 	%fd16, %fd11, 0dC010000000000000, %fd15;
	mul.f64 	%fd17, %fd43, %fd43;
	div.rn.f64 	%fd18, %fd16, %fd17;
	fma.rn.f64 	%fd19, %fd12, %fd18, %fd11;
	mul.wide.s32 	%rd12, %r20, 8;
	add.s64 	%rd13, %rd5, %rd12;
	st.global.f64 	[%rd13], %fd19;
	sub.f64 	%fd20, %fd19, %fd11;
	abs.f64 	%fd44, %fd20;
$L__BB0_2:
	mad.lo.s32 	%r11, %r3, %r7, %r8;
	shl.b32 	%r24, %r11, 3;
	mov.u32 	%r25, sdata;
	add.s32 	%r12, %r25, %r24;
	st.shared.f64 	[%r12], %fd44;
	bar.sync 	0;
	mul.lo.s32 	%r30, %r7, %r2;
	setp.lt.u32 	%p2, %r30, 66;
	@%p2 bra 	$L__BB0_6;
$L__BB0_3:
	shr.u32 	%r15, %r30, 1;
	setp.ge.u32 	%p3, %r11, %r15;
	@%p3 bra 	$L__BB0_5;
	shl.b32 	%r26, %r15, 3;
	add.s32 	%r27, %r12, %r26;
	ld.shared.f64 	%fd21, [%r27];
	ld.shared.f64 	%fd22, [%r12];
	add.f64 	%fd23, %fd21, %fd22;
	st.shared.f64 	[%r12], %fd23;
$L__BB0_5:
	bar.sync 	0;
	setp.gt.u32 	%p4, %r30, 131;
	mov.u32 	%r30, %r15;
	@%p4 bra 	$L__BB0_3;
$L__BB0_6:
	bar.sync 	0;
	setp.gt.u32 	%p5, %r11, 31;
	@%p5 bra 	$L__BB0_9;
	ld.volatile.shared.f64 	%fd24, [%r12+256];
	ld.volatile.shared.f64 	%fd25, [%r12];
	add.f64 	%fd26, %fd24, %fd25;
	st.volatile.shared.f64 	[%r12], %fd26;
	ld.volatile.shared.f64 	%fd27, [%r12+128];
	ld.volatile.shared.f64 	%fd28, [%r12];
	add.f64 	%fd29, %fd27, %fd28;
	st.volatile.shared.f64 	[%r12], %fd29;
	ld.volatile.shared.f64 	%fd30, [%r12+64];
	ld.volatile.shared.f64 	%fd31, [%r12];
	add.f64 	%fd32, %fd30, %fd31;
	st.volatile.shared.f64 	[%r12], %fd32;
	ld.volatile.shared.f64 	%fd33, [%r12+32];
	ld.volatile.shared.f64 	%fd34, [%r12];
	add.f64 	%fd35, %fd33, %fd34;
	st.volatile.shared.f64 	[%r12], %fd35;
	ld.volatile.shared.f64 	%fd36, [%r12+16];
	ld.volatile.shared.f64 	%fd37, [%r12];
	add.f64 	%fd38, %fd36, %fd37;
	st.volatile.shared.f64 	[%r12], %fd38;
	ld.volatile.shared.f64 	%fd39, [%r12+8];
	ld.volatile.shared.f64 	%fd40, [%r12];
	add.f64 	%fd41, %fd39, %fd40;
	st.volatile.shared.f64 	[%r12], %fd41;
	setp.ne.s32 	%p6, %r11, 0;
	@%p6 bra 	$L__BB0_9;
	ld.param.u64 	%rd18, [_Z16diffusion_kernelPdS_S_iddd_param_2];
	ld.shared.f64 	%fd42, [sdata];
	mov.u32 	%r28, %nctaid.x;
	mad.lo.s32 	%r29, %r1, %r28, %r6;
	cvta.to.global.u64 	%rd14, %rd18;
	mul.wide.u32 	%rd15, %r29, 8;
	add.s64 	%rd16, %rd14, %rd15;
	st.global.f64 	[%rd16], %fd42;
$L__BB0_9:
	ret;

}


// ===== COMPILED SASS (sm_100) =====

	.target	sm_100

	.elftype	@"ET_EXEC"


//--------------------- .note.nv.tkinfo           --------------------------
	.section	.note.nv.tkinfo,"",@"SHT_NOTE"
	.sectionflags	@"SHF_NOTE_NV_TKINFO"
	.tkinfo
        /*0018*/ 	.word	0x00000002
        /*0030*/ 	.string	""
        /*0030*/ 	.string	"ptxas"
        /*0030*/ 	.string	"Cuda compilation tools, release 13.0, V13.0.88"
        /*0030*/ 	.string	"Build cuda_13.0.r13.0/compiler.36424714_0"
        /*0030*/ 	.string	"-arch sm_100 -m 64 "



//--------------------- .note.nv.cuinfo           --------------------------
	.section	.note.nv.cuinfo,"",@"SHT_NOTE"
	.sectionflags	@"SHF_NOTE_NV_CUINFO"
        /*0018*/ 	.short	0x0002
        /*001a*/ 	.short	0x0064
        /*001c*/ 	.short	0x0082
	.zero		2


//--------------------- .nv.info                  --------------------------
	.section	.nv.info,"",@"SHT_CUDA_INFO"
	.align	4


	//----- nvinfo : EIATTR_REGCOUNT
	.align		4
        /*0000*/ 	.byte	0x04, 0x2f
        /*0002*/ 	.short	(.L_1 - .L_0)
	.align		4
.L_0:
        /*0004*/ 	.word	index@(_Z16diffusion_kernelPdS_S_iddd)
        /*0008*/ 	.word	0x00000020


	//----- nvinfo : EIATTR_FRAME_SIZE
	.align		4
.L_1:
        /*000c*/ 	.byte	0x04, 0x11
        /*000e*/ 	.short	(.L_3 - .L_2)
	.align		4
.L_2:
        /*0010*/ 	.word	index@($__internal_0_$__cuda_sm20_div_rn_f64_full)
        /*0014*/ 	.word	0x00000000


	//----- nvinfo : EIATTR_FRAME_SIZE
	.align		4
.L_3:
        /*0018*/ 	.byte	0x04, 0x11
        /*001a*/ 	.short	(.L_5 - .L_4)
	.align		4
.L_4:
        /*001c*/ 	.word	index@(_Z16diffusion_kernelPdS_S_iddd)
        /*0020*/ 	.word	0x00000000


	//----- nvinfo : EIATTR_MIN_STACK_SIZE
	.align		4
.L_5:
        /*0024*/ 	.byte	0x04, 0x12
        /*0026*/ 	.short	(.L_7 - .L_6)
	.align		4
.L_6:
        /*0028*/ 	.word	index@(_Z16diffusion_kernelPdS_S_iddd)
        /*002c*/ 	.word	0x00000000
.L_7:


//--------------------- .nv.compat                --------------------------
	.section	.nv.compat,"",@"SHT_CUDA_COMPAT_INFO"
	.align	4
        /*0000*/ 	.byte	0x02, 0x09, 0x00, 0x00, 0x02, 0x02, 0x01, 0x00, 0x02, 0x05, 0x05, 0x00, 0x03, 0x07, 0x01, 0x01
        /*0010*/ 	.byte	0x02, 0x03, 0x00, 0x00, 0x02, 0x06, 0x01, 0x00, 0x04, 0x0b, 0x08, 0x00, 0x01, 0x00, 0x00, 0x00
        /*0020*/ 	.byte	0x00, 0x00, 0x00, 0x00


//--------------------- .nv.info._Z16diffusion_kernelPdS_S_iddd --------------------------
	.section	.nv.info._Z16diffusion_kernelPdS_S_iddd,"",@"SHT_CUDA_INFO"
	.sectionflags	@""
	.align	4


	//----- nvinfo : EIATTR_CUDA_API_VERSION
	.align		4
        /*0000*/ 	.byte	0x04, 0x37
        /*0002*/ 	.short	(.L_9 - .L_8)
.L_8:
        /*0004*/ 	.word	0x00000082


	//----- nvinfo : EIATTR_KPARAM_INFO
	.align		4
.L_9:
        /*0008*/ 	.byte	0x04, 0x17
        /*000a*/ 	.short	(.L_11 - .L_10)
.L_10:
        /*000c*/ 	.word	0x00000000
        /*0010*/ 	.short	0x0006
        /*0012*/ 	.short	0x0030
        /*0014*/ 	.byte	0x00, 0xf0, 0x21, 0x00


	//----- nvinfo : EIATTR_KPARAM_INFO
	.align		4
.L_11:
        /*0018*/ 	.byte	0x04, 0x17
        /*001a*/ 	.short	(.L_13 - .L_12)
.L_12:
        /*001c*/ 	.word	0x00000000
        /*0020*/ 	.short	0x0005
        /*0022*/ 	.short	0x0028
        /*0024*/ 	.byte	0x00, 0xf0, 0x21, 0x00


	//----- nvinfo : EIATTR_KPARAM_INFO
	.align		4
.L_13:
        /*0028*/ 	.byte	0x04, 0x17
        /*002a*/ 	.short	(.L_15 - .L_14)
.L_14:
        /*002c*/ 	.word	0x00000000
        /*0030*/ 	.short	0x0004
        /*0032*/ 	.short	0x0020
        /*0034*/ 	.byte	0x00, 0xf0, 0x21, 0x00


	//----- nvinfo : EIATTR_KPARAM_INFO
	.align		4
.L_15:
        /*0038*/ 	.byte	0x04, 0x17
        /*003a*/ 	.short	(.L_17 - .L_16)
.L_16:
        /*003c*/ 	.word	0x00000000
        /*0040*/ 	.short	0x0003
        /*0042*/ 	.short	0x0018
        /*0044*/ 	.byte	0x00, 0xf0, 0x11, 0x00


	//----- nvinfo : EIATTR_KPARAM_INFO
	.align		4
.L_17:
        /*0048*/ 	.byte	0x04, 0x17
        /*004a*/ 	.short	(.L_19 - .L_18)
.L_18:
        /*004c*/ 	.word	0x00000000
        /*0050*/ 	.short	0x0002
        /*0052*/ 	.short	0x0010
        /*0054*/ 	.byte	0x00, 0xf5, 0x21, 0x00


	//----- nvinfo : EIATTR_KPARAM_INFO
	.align		4
.L_19:
        /*0058*/ 	.byte	0x04, 0x17
        /*005a*/ 	.short	(.L_21 - .L_20)
.L_20:
        /*005c*/ 	.word	0x00000000
        /*0060*/ 	.short	0x0001
        /*0062*/ 	.short	0x0008
        /*0064*/ 	.byte	0x00, 0xf5, 0x21, 0x00


	//----- nvinfo : EIATTR_KPARAM_INFO
	.align		4
.L_21:
        /*0068*/ 	.byte	0x04, 0x17
        /*006a*/ 	.short	(.L_23 - .L_22)
.L_22:
        /*006c*/ 	.word	0x00000000
        /*0070*/ 	.short	0x0000
        /*0072*/ 	.short	0x0000
        /*0074*/ 	.byte	0x00, 0xf5, 0x21, 0x00


	//----- nvinfo : EIATTR_SPARSE_MMA_MASK
	.align		4
.L_23:
        /*0078*/ 	.byte	0x03, 0x50
        /*007a*/ 	.short	0x0000


	//----- nvinfo : EIATTR_MAXREG_COUNT
	.align		4
        /*007c*/ 	.byte	0x03, 0x1b
        /*007e*/ 	.short	0x00ff


	//----- nvinfo : EIATTR_NUM_BARRIERS
	.align		4
        /*0080*/ 	.byte	0x02, 0x4c
        /*0082*/ 	.byte	0x01
	.zero		1


	//----- nvinfo : EIATTR_MERCURY_ISA_VERSION
	.align		4
        /*0084*/ 	.byte	0x03, 0x5f
        /*0086*/ 	.short	0x0101


	//----- nvinfo : EIATTR_VRC_CTA_INIT_COUNT
	.align		4
        /*0088*/ 	.byte	0x02, 0x4a
	.zero		1
	.zero		1


	//----- nvinfo : EIATTR_EXIT_INSTR_OFFSETS
	.align		4
        /*008c*/ 	.byte	0x04, 0x1c
        /*008e*/ 	.short	(.L_25 - .L_24)


	//   ....[0]....
.L_24:
        /*0090*/ 	.word	0x000005c0


	//   ....[1]....
        /*0094*/ 	.word	0x00000760


	//   ....[2]....
        /*0098*/ 	.word	0x00000800


	//----- nvinfo : EIATTR_CRS_STACK_SIZE
	.align		4
.L_25:
        /*009c*/ 	.byte	0x04, 0x1e
        /*009e*/ 	.short	(.L_27 - .L_26)
.L_26:
        /*00a0*/ 	.word	0x00000000


	//----- nvinfo : EIATTR_CBANK_PARAM_SIZE
	.align		4
.L_27:
        /*00a4*/ 	.byte	0x03, 0x19
        /*00a6*/ 	.short	0x0038


	//----- nvinfo : EIATTR_PARAM_CBANK
	.align		4
        /*00a8*/ 	.byte	0x04, 0x0a
        /*00aa*/ 	.short	(.L_29 - .L_28)
	.align		4
.L_28:
        /*00ac*/ 	.word	index@(.nv.constant0._Z16diffusion_kernelPdS_S_iddd)
        /*00b0*/ 	.short	0x0380
        /*00b2*/ 	.short	0x0038


	//----- nvinfo : EIATTR_SW_WAR
	.align		4
.L_29:
        /*00b4*/ 	.byte	0x04, 0x36
        /*00b6*/ 	.short	(.L_31 - .L_30)
.L_30:
        /*00b8*/ 	.word	0x00000008
.L_31:


//--------------------- .nv.callgraph             --------------------------
	.section	.nv.callgraph,"",@"SHT_CUDA_CALLGRAPH"
	.align	4
	.sectionentsize	8
	.align		4
        /*0000*/ 	.word	0x00000000
	.align		4
        /*0004*/ 	.word	0xffffffff
	.align		4
        /*0008*/ 	.word	0x00000000
	.align		4
        /*000c*/ 	.word	0xfffffffe
	.align		4
        /*0010*/ 	.word	0x00000000
	.align		4
        /*0014*/ 	.word	0xfffffffd
	.align		4
        /*0018*/ 	.word	0x00000000
	.align		4
        /*001c*/ 	.word	0xfffffffc


//--------------------- .text._Z16diffusion_kernelPdS_S_iddd --------------------------
	.section	.text._Z16diffusion_kernelPdS_S_iddd,"ax",@progbits
	.align	128
        .global         _Z16diffusion_kernelPdS_S_iddd
        .type           _Z16diffusion_kernelPdS_S_iddd,@function
        .size           _Z16diffusion_kernelPdS_S_iddd,(.L_x_12 - _Z16diffusion_kernelPdS_S_iddd)
        .other          _Z16diffusion_kernelPdS_S_iddd,@"STO_CUDA_ENTRY STV_DEFAULT"
_Z16diffusion_kernelPdS_S_iddd:
.text._Z16diffusion_kernelPdS_S_iddd:
[----:B------:R-:W-:Y:S01]  /*0000*/  LDC R1, c[0x0][0x37c] ;  /* 0x0000df00ff017b82 */ /* 0x000fe20000000800 */
[----:B------:R-:W0:Y:S07]  /*0010*/  S2R R2, SR_TID.Y ;  /* 0x0000000000027919 */ /* 0x000e2e0000002200 */
[----:B------:R-:W0:Y:S01]  /*0020*/  S2UR UR8, SR_CTAID.Y ;  /* 0x00000000000879c3 */ /* 0x000e220000002600 */
[----:B------:R-:W1:Y:S01]  /*0030*/  LDCU UR5, c[0x0][0x398] ;  /* 0x00007300ff0577ac */ /* 0x000e620008000800 */
[----:B------:R-:W-:Y:S01]  /*0040*/  BSSY.RECONVERGENT B0, `(.L_x_0) ;  /* 0x000003f000007945 */ /* 0x000fe20003800200 */
[----:B------:R-:W2:Y:S01]  /*0050*/  S2R R3, SR_CTAID.X ;  /* 0x0000000000037919 */ /* 0x000ea20000002500 */
[----:B------:R-:W3:Y:S01]  /*0060*/  LDCU.64 UR6, c[0x0][0x358] ;  /* 0x00006b00ff0677ac */ /* 0x000ee20008000a00 */
[----:B------:R-:W2:Y:S03]  /*0070*/  S2R R4, SR_TID.X ;  /* 0x0000000000047919 */ /* 0x000ea60000002100 */
[----:B------:R-:W0:Y:S01]  /*0080*/  LDC R5, c[0x0][0x364] ;  /* 0x0000d900ff057b82 */ /* 0x000e220000000800 */
[----:B------:R-:W2:Y:S01]  /*0090*/  LDCU UR9, c[0x0][0x360] ;  /* 0x00006c00ff0977ac */ /* 0x000ea20008000800 */
[----:B-1----:R-:W-:Y:S01]  /*00a0*/  UIADD3 UR4, UPT, UPT, UR5, -0x1, URZ ;  /* 0xffffffff05047890 */ /* 0x002fe2000fffe0ff */
[----:B0-----:R-:W-:-:S04]  /*00b0*/  IMAD R0, R5, UR8, R2 ;  /* 0x0000000805007c24 */ /* 0x001fc8000f8e0202 */
[----:B------:R-:W-:Y:S02]  /*00c0*/  VIADD R10, R0, 0x1 ;  /* 0x00000001000a7836 */ /* 0x000fe40000000000 */
[----:B--2---:R-:W-:-:S04]  /*00d0*/  IMAD R11, R3, UR9, R4 ;  /* 0x00000009030b7c24 */ /* 0x004fc8000f8e0204 */
[----:B------:R-:W-:-:S05]  /*00e0*/  VIADD R9, R11, 0x1 ;  /* 0x000000010b097836 */ /* 0x000fca0000000000 */
[----:B------:R-:W-:-:S04]  /*00f0*/  VIMNMX R6, PT, PT, R10, R9, !PT ;  /* 0x000000090a067248 */ /* 0x000fc80007fe0100 */
[----:B------:R-:W-:Y:S02]  /*0100*/  ISETP.GE.AND P0, PT, R6, UR4, PT ;  /* 0x0000000406007c0c */ /* 0x000fe4000bf06270 */
[----:B------:R-:W-:-:S11]  /*0110*/  CS2R R6, SRZ ;  /* 0x0000000000067805 */ /* 0x000fd6000001ff00 */
[----:B---3--:R-:W-:Y:S05]  /*0120*/  @P0 BRA `(.L_x_1) ;  /* 0x0000000000c00947 */ /* 0x008fea0003800000 */
[----:B------:R-:W0:Y:S01]  /*0130*/  LDC.64 R6, c[0x0][0x380] ;  /* 0x0000e000ff067b82 */ /* 0x000e220000000a00 */
[--C-:B------:R-:W-:Y:S02]  /*0140*/  IMAD R24, R10, UR5, R9.reuse ;  /* 0x000000050a187c24 */ /* 0x100fe4000f8e0209 */
[----:B------:R-:W-:Y:S02]  /*0150*/  IMAD R9, R0, UR5, R9 ;  /* 0x0000000500097c24 */ /* 0x000fe4000f8e0209 */
[----:B------:R-:W-:Y:S02]  /*0160*/  VIADD R17, R24, UR5 ;  /* 0x0000000518117c36 */ /* 0x000fe40008000000 */
[----:B------:R-:W-:Y:S01]  /*0170*/  IMAD R19, R10, UR5, R11 ;  /* 0x000000050a137c24 */ /* 0x000fe2000f8e020b */
[----:B------:R-:W1:Y:S01]  /*0180*/  LDC.64 R28, c[0x0][0x3b0] ;  /* 0x0000ec00ff1c7b82 */ /* 0x000e620000000a00 */
[----:B0-----:R-:W-:-:S04]  /*0190*/  IMAD.WIDE R8, R9, 0x8, R6 ;  /* 0x0000000809087825 */ /* 0x001fc800078e0206 */
[--C-:B------:R-:W-:Y:S02]  /*01a0*/  IMAD.WIDE R16, R17, 0x8, R6.reuse ;  /* 0x0000000811107825 */ /* 0x100fe400078e0206 */
[----:B------:R-:W2:Y:S04]  /*01b0*/  LDG.E.64 R8, desc[UR6][R8.64] ;  /* 0x0000000608087981 */ /* 0x000ea8000c1e1b00 */
[----:B------:R-:W2:Y:S01]  /*01c0*/  LDG.E.64 R16, desc[UR6][R16.64] ;  /* 0x0000000610107981 */ /* 0x000ea2000c1e1b00 */
[----:B------:R-:W-:-:S05]  /*01d0*/  IMAD.WIDE R18, R19, 0x8, R6 ;  /* 0x0000000813127825 */ /* 0x000fca00078e0206 */
[----:B------:R-:W3:Y:S04]  /*01e0*/  LDG.E.64 R14, desc[UR6][R18.64] ;  /* 0x00000006120e7981 */ /* 0x000ee8000c1e1b00 */
[----:B------:R-:W4:Y:S04]  /*01f0*/  LDG.E.64 R10, desc[UR6][R18.64+0x10] ;  /* 0x00001006120a7981 */ /* 0x000f28000c1e1b00 */
[----:B------:R-:W5:Y:S01]  /*0200*/  LDG.E.64 R6, desc[UR6][R18.64+0x8] ;  /* 0x0000080612067981 */ /* 0x000f62000c1e1b00 */
[----:B-1----:R-:W-:Y:S01]  /*0210*/  DMUL R28, R28, R28 ;  /* 0x0000001c1c1c7228 */ /* 0x002fe20000000000 */
[----:B------:R-:W-:Y:S01]  /*0220*/  IMAD.MOV.U32 R12, RZ, RZ, 0x1 ;  /* 0x00000001ff0c7424 */ /* 0x000fe200078e00ff */
[----:B------:R-:W-:Y:S04]  /*0230*/  BSSY.RECONVERGENT B1, `(.L_x_2) ;  /* 0x0000019000017945 */ /* 0x000fe80003800200 */
[----:B------:R-:W0:Y:S02]  /*0240*/  MUFU.RCP64H R13, R29 ;  /* 0x0000001d000d7308 */ /* 0x000e240000001800 */
[----:B0-----:R-:W-:-:S08]  /*0250*/  DFMA R20, -R28, R12, 1 ;  /* 0x3ff000001c14742b */ /* 0x001fd0000000010c */
[----:B------:R-:W-:-:S08]  /*0260*/  DFMA R20, R20, R20, R20 ;  /* 0x000000141414722b */ /* 0x000fd00000000014 */
[----:B------:R-:W-:Y:S01]  /*0270*/  DFMA R20, R12, R20, R12 ;  /* 0x000000140c14722b */ /* 0x000fe2000000000c */
[----:B------:R-:W0:Y:S01]  /*0280*/  LDC.64 R12, c[0x0][0x3a8] ;  /* 0x0000ea00ff0c7b82 */ /* 0x000e220000000a00 */
[----:B--2---:R-:W-:-:S08]  /*0290*/  DADD R8, R8, R16 ;  /* 0x0000000008087229 */ /* 0x004fd00000000010 */
[----:B---3--:R-:W-:-:S08]  /*02a0*/  DADD R8, R14, R8 ;  /* 0x000000000e087229 */ /* 0x008fd00000000008 */
[----:B----4-:R-:W-:Y:S02]  /*02b0*/  DADD R8, R10, R8 ;  /* 0x000000000a087229 */ /* 0x010fe40000000008 */
[----:B------:R-:W-:-:S06]  /*02c0*/  DFMA R10, -R28, R20, 1 ;  /* 0x3ff000001c0a742b */ /* 0x000fcc0000000114 */
[----:B-----5:R-:W-:Y:S02]  /*02d0*/  DFMA R14, R6, -4, R8 ;  /* 0xc0100000060e782b */ /* 0x020fe40000000008 */
[----:B------:R-:W-:Y:S01]  /*02e0*/  DFMA R10, R20, R10, R20 ;  /* 0x0000000a140a722b */ /* 0x000fe20000000014 */
[----:B------:R-:W0:Y:S07]  /*02f0*/  LDC.64 R8, c[0x0][0x3a0] ;  /* 0x0000e800ff087b82 */ /* 0x000e2e0000000a00 */
[----:B------:R-:W-:Y:S01]  /*0300*/  DMUL R16, R14, R10 ;  /* 0x0000000a0e107228 */ /* 0x000fe20000000000 */
[----:B------:R-:W-:-:S07]  /*0310*/  FSETP.GEU.AND P1, PT, |R15|, 6.5827683646048100446e-37, PT ;  /* 0x036000000f00780b */ /* 0x000fce0003f2e200 */
[----:B------:R-:W-:-:S08]  /*0320*/  DFMA R18, -R28, R16, R14 ;  /* 0x000000101c12722b */ /* 0x000fd0000000010e */
[----:B------:R-:W-:Y:S02]  /*0330*/  DFMA R10, R10, R18, R16 ;  /* 0x000000120a0a722b */ /* 0x000fe40000000010 */
[----:B0-----:R-:W-:-:S08]  /*0340*/  DMUL R8, R8, R12 ;  /* 0x0000000c08087228 */ /* 0x001fd00000000000 */
[----:B------:R-:W-:-:S05]  /*0350*/  FFMA R0, RZ, R29, R11 ;  /* 0x0000001dff007223 */ /* 0x000fca000000000b */
[----:B------:R-:W-:-:S13]  /*0360*/  FSETP.GT.AND P0, PT, |R0|, 1.469367938527859385e-39, PT ;  /* 0x001000000000780b */ /* 0x000fda0003f04200 */
[----:B------:R-:W-:Y:S05]  /*0370*/  @P0 BRA P1, `(.L_x_3) ;  /* 0x0000000000100947 */ /* 0x000fea0000800000 */
[----:B------:R-:W-:-:S07]  /*0380*/  MOV R0, 0x3a0 ;  /* 0x000003a000007802 */ /* 0x000fce0000000f00 */
[----:B------:R-:W-:Y:S05]  /*0390*/  CALL.REL.NOINC `($__internal_0_$__cuda_sm20_div_rn_f64_full) ;  /* 0x00000004001c7944 */ /* 0x000fea0003c00000 */
[----:B------:R-:W-:Y:S02]  /*03a0*/  IMAD.MOV.U32 R10, RZ, RZ, R18 ;  /* 0x000000ffff0a7224 */ /* 0x000fe400078e0012 */
[----:B------:R-:W-:-:S07]  /*03b0*/  IMAD.MOV.U32 R11, RZ, RZ, R19 ;  /* 0x000000ffff0b7224 */ /* 0x000fce00078e0013 */
.L_x_3:
[----:B------:R-:W-:Y:S05]  /*03c0*/  BSYNC.RECONVERGENT B1 ;  /* 0x0000000000017941 */ /* 0x000fea0003800200 */
.L_x_2:
[----:B------:R-:W0:Y:S01]  /*03d0*/  LDC.64 R12, c[0x0][0x388] ;  /* 0x0000e200ff0c7b82 */ /* 0x000e220000000a00 */
[----:B------:R-:W-:-:S08]  /*03e0*/  DFMA R8, R8, R10, R6 ;  /* 0x0000000a0808722b */ /* 0x000fd00000000006 */
[----:B------:R-:W-:-:S08]  /*03f0*/  DADD R6, -R6, R8 ;  /* 0x0000000006067229 */ /* 0x000fd00000000108 */
[----:B------:R-:W-:Y:S01]  /*0400*/  DADD R6, -RZ, |R6| ;  /* 0x00000000ff067229 */ /* 0x000fe20000000506 */
[----:B0-----:R-:W-:-:S05]  /*0410*/  IMAD.WIDE R24, R24, 0x8, R12 ;  /* 0x0000000818187825 */ /* 0x001fca00078e020c */
[----:B------:R0:W-:Y:S05]  /*0420*/  STG.E.64 desc[UR6][R24.64], R8 ;  /* 0x0000000818007986 */ /* 0x0001ea000c101b06 */
.L_x_1:
[----:B------:R-:W-:Y:S05]  /*0430*/  BSYNC.RECONVERGENT B0 ;  /* 0x0000000000007941 */ /* 0x000fea0003800200 */
.L_x_0:
[----:B------:R-:W1:Y:S01]  /*0440*/  S2UR UR5, SR_CgaCtaId ;  /* 0x00000000000579c3 */ /* 0x000e620000008800 */
[----:B------:R-:W-:Y:S01]  /*0450*/  IMAD R5, R5, UR9, RZ ;  /* 0x0000000905057c24 */ /* 0x000fe2000f8e02ff */
[----:B------:R-:W-:Y:S01]  /*0460*/  UMOV UR4, 0x400 ;  /* 0x0000040000047882 */ /* 0x000fe20000000000 */
[----:B------:R-:W-:-:S03]  /*0470*/  IMAD R2, R2, UR9, R4 ;  /* 0x0000000902027c24 */ /* 0x000fc6000f8e0204 */
[----:B------:R-:W-:Y:S02]  /*0480*/  ISETP.GE.U32.AND P0, PT, R5, 0x42, PT ;  /* 0x000000420500780c */ /* 0x000fe40003f06070 */
[----:B------:R-:W-:Y:S01]  /*0490*/  ISETP.GT.U32.AND P1, PT, R2, 0x1f, PT ;  /* 0x0000001f0200780c */ /* 0x000fe20003f24070 */
[----:B-1----:R-:W-:-:S06]  /*04a0*/  ULEA UR4, UR5, UR4, 0x18 ;  /* 0x0000000405047291 */ /* 0x002fcc000f8ec0ff */
[----:B------:R-:W-:-:S05]  /*04b0*/  LEA R0, R2, UR4, 0x3 ;  /* 0x0000000402007c11 */ /* 0x000fca000f8e18ff */
[----:B------:R1:W-:Y:S01]  /*04c0*/  STS.64 [R0], R6 ;  /* 0x0000000600007388 */ /* 0x0003e20000000a00 */
[----:B------:R-:W-:Y:S06]  /*04d0*/  BAR.SYNC.DEFER_BLOCKING 0x0 ;  /* 0x0000000000007b1d */ /* 0x000fec0000010000 */
[----:B------:R-:W-:Y:S05]  /*04e0*/  @!P0 BRA `(.L_x_4) ;  /* 0x0000000000308947 */ /* 0x000fea0003800000 */
[----:B0-----:R-:W-:-:S07]  /*04f0*/  IMAD.MOV.U32 R8, RZ, RZ, R5 ;  /* 0x000000ffff087224 */ /* 0x001fce00078e0005 */
.L_x_5:
[----:B------:R-:W-:-:S04]  /*0500*/  SHF.R.U32.HI R11, RZ, 0x1, R8 ;  /* 0x00000001ff0b7819 */ /* 0x000fc80000011608 */
[----:B------:R-:W-:-:S13]  /*0510*/  ISETP.GE.U32.AND P0, PT, R2, R11, PT ;  /* 0x0000000b0200720c */ /* 0x000fda0003f06070 */
[----:B------:R-:W-:Y:S01]  /*0520*/  @!P0 IMAD R9, R11, 0x8, R0 ;  /* 0x000000080b098824 */ /* 0x000fe200078e0200 */
[----:B-1----:R-:W-:Y:S04]  /*0530*/  @!P0 LDS.64 R6, [R0] ;  /* 0x0000000000068984 */ /* 0x002fe80000000a00 */
[----:B------:R-:W0:Y:S02]  /*0540*/  @!P0 LDS.64 R4, [R9] ;  /* 0x0000000009048984 */ /* 0x000e240000000a00 */
[----:B0-----:R-:W-:-:S07]  /*0550*/  @!P0 DADD R4, R4, R6 ;  /* 0x0000000004048229 */ /* 0x001fce0000000006 */
[----:B------:R2:W-:Y:S01]  /*0560*/  @!P0 STS.64 [R0], R4 ;  /* 0x0000000400008388 */ /* 0x0005e20000000a00 */
[----:B------:R-:W-:Y:S01]  /*0570*/  BAR.SYNC.DEFER_BLOCKING 0x0 ;  /* 0x0000000000007b1d */ /* 0x000fe20000010000 */
[----:B------:R-:W-:Y:S01]  /*0580*/  ISETP.GT.U32.AND P0, PT, R8, 0x83, PT ;  /* 0x000000830800780c */ /* 0x000fe20003f04070 */
[----:B------:R-:W-:-:S12]  /*0590*/  IMAD.MOV.U32 R8, RZ, RZ, R11 ;  /* 0x000000ffff087224 */ /* 0x000fd800078e000b */
[----:B--2---:R-:W-:Y:S05]  /*05a0*/  @P0 BRA `(.L_x_5) ;  /* 0xfffffffc00d40947 */ /* 0x004fea000383ffff */
.L_x_4:
[----:B------:R-:W-:Y:S06]  /*05b0*/  BAR.SYNC.DEFER_BLOCKING 0x0 ;  /* 0x0000000000007b1d */ /* 0x000fec0000010000 */
[----:B------:R-:W-:Y:S05]  /*05c0*/  @P1 EXIT ;  /* 0x000000000000194d */ /* 0x000fea0003800000 */
[----:B------:R-:W-:Y:S01]  /*05d0*/  LDS.64 R4, [R0+0x100] ;  /* 0x0001000000047984 */ /* 0x000fe20000000a00 */
[----:B------:R-:W-:-:S03]  /*05e0*/  ISETP.NE.AND P0, PT, R2, RZ, PT ;  /* 0x000000ff0200720c */ /* 0x000fc60003f05270 */
[----:B-1----:R-:W1:Y:S02]  /*05f0*/  LDS.64 R6, [R0] ;  /* 0x0000000000067984 */ /* 0x002e640000000a00 */
[----:B-1----:R-:W-:-:S07]  /*0600*/  DADD R4, R4, R6 ;  /* 0x0000000004047229 */ /* 0x002fce0000000006 */
[----:B------:R-:W-:Y:S04]  /*0610*/  STS.64 [R0], R4 ;  /* 0x0000000400007388 */ /* 0x000fe80000000a00 */
[----:B------:R-:W-:Y:S04]  /*0620*/  LDS.64 R6, [R0+0x80] ;  /* 0x0000800000067984 */ /* 0x000fe80000000a00 */
[----:B0-----:R-:W0:Y:S02]  /*0630*/  LDS.64 R8, [R0] ;  /* 0x0000000000087984 */ /* 0x001e240000000a00 */
[----:B0-----:R-:W-:-:S07]  /*0640*/  DADD R6, R6, R8 ;  /* 0x0000000006067229 */ /* 0x001fce0000000008 */
[----:B------:R-:W-:Y:S04]  /*0650*/  STS.64 [R0], R6 ;  /* 0x0000000600007388 */ /* 0x000fe80000000a00 */
[----:B------:R-:W-:Y:S04]  /*0660*/  LDS.64 R8, [R0+0x40] ;  /* 0x0000400000087984 */ /* 0x000fe80000000a00 */
[----:B------:R-:W0:Y:S02]  /*0670*/  LDS.64 R10, [R0] ;  /* 0x00000000000a7984 */ /* 0x000e240000000a00 */
        /* <DEDUP_REMOVED lines=13> */
[----:B------:R0:W-:Y:S01]  /*0750*/  STS.64 [R0], R6 ;  /* 0x0000000600007388 */ /* 0x0001e20000000a00 */
[----:B------:R-:W-:Y:S05]  /*0760*/  @P0 EXIT ;  /* 0x000000000000094d */ /* 0x000fea0003800000 */
[----:B------:R-:W1:Y:S01]  /*0770*/  S2UR UR5, SR_CgaCtaId ;  /* 0x00000000000579c3 */ /* 0x000e620000008800 */
[----:B------:R-:W-:-:S07]  /*0780*/  UMOV UR4, 0x400 ;  /* 0x0000040000047882 */ /* 0x000fce0000000000 */
[----:B0-----:R-:W0:Y:S08]  /*0790*/  LDC R0, c[0x0][0x370] ;  /* 0x0000dc00ff007b82 */ /* 0x001e300000000800 */
[----:B------:R-:W2:Y:S01]  /*07a0*/  LDC.64 R6, c[0x0][0x390] ;  /* 0x0000e400ff067b82 */ /* 0x000ea20000000a00 */
[----:B-1----:R-:W-:Y:S01]  /*07b0*/  ULEA UR4, UR5, UR4, 0x18 ;  /* 0x0000000405047291 */ /* 0x002fe2000f8ec0ff */
[----:B0-----:R-:W-:-:S08]  /*07c0*/  IMAD R3, R0, UR8, R3 ;  /* 0x0000000800037c24 */ /* 0x001fd0000f8e0203 */
[----:B------:R-:W0:Y:S01]  /*07d0*/  LDS.64 R4, [UR4] ;  /* 0x00000004ff047984 */ /* 0x000e220008000a00 */
[----:B--2---:R-:W-:-:S05]  /*07e0*/  IMAD.WIDE.U32 R2, R3, 0x8, R6 ;  /* 0x0000000803027825 */ /* 0x004fca00078e0006 */
[----:B0-----:R-:W-:Y:S01]  /*07f0*/  STG.E.64 desc[UR6][R2.64], R4 ;  /* 0x0000000402007986 */ /* 0x001fe2000c101b06 */
[----:B------:R-:W-:Y:S05]  /*0800*/  EXIT ;  /* 0x000000000000794d */ /* 0x000fea0003800000 */
        .weak           $__internal_0_$__cuda_sm20_div_rn_f64_full
        .type           $__internal_0_$__cuda_sm20_div_rn_f64_full,@function
        .size           $__internal_0_$__cuda_sm20_div_rn_f64_full,(.L_x_12 - $__internal_0_$__cuda_sm20_div_rn_f64_full)
$__internal_0_$__cuda_sm20_div_rn_f64_full:
[C---:B------:R-:W-:Y:S01]  /*0810*/  FSETP.GEU.AND P0, PT, |R29|.reuse, 1.469367938527859385e-39, PT ;  /* 0x001000001d00780b */ /* 0x040fe20003f0e200 */
[--C-:B------:R-:W-:Y:S01]  /*0820*/  IMAD.MOV.U32 R12, RZ, RZ, R28.reuse ;  /* 0x000000ffff0c7224 */ /* 0x100fe200078e001c */
[----:B------:R-:W-:Y:S01]  /*0830*/  LOP3.LUT R10, R29, 0x800fffff, RZ, 0xc0, !PT ;  /* 0x800fffff1d0a7812 */ /* 0x000fe200078ec0ff */
[----:B------:R-:W-:Y:S01]  /*0840*/  IMAD.MOV.U32 R13, RZ, RZ, R29 ;  /* 0x000000ffff0d7224 */ /* 0x000fe200078e001d */
[C---:B------:R-:W-:Y:S01]  /*0850*/  FSETP.GEU.AND P2, PT, |R15|.reuse, 1.469367938527859385e-39, PT ;  /* 0x001000000f00780b */ /* 0x040fe20003f4e200 */
[----:B------:R-:W-:Y:S01]  /*0860*/  IMAD.MOV.U32 R16, RZ, RZ, 0x1 ;  /* 0x00000001ff107424 */ /* 0x000fe200078e00ff */
[----:B------:R-:W-:Y:S01]  /*0870*/  LOP3.LUT R11, R10, 0x3ff00000, RZ, 0xfc, !PT ;  /* 0x3ff000000a0b7812 */ /* 0x000fe200078efcff */
[----:B------:R-:W-:Y:S01]  /*0880*/  IMAD.MOV.U32 R10, RZ, RZ, R28 ;  /* 0x000000ffff0a7224 */ /* 0x000fe200078e001c */
[----:B------:R-:W-:Y:S01]  /*0890*/  LOP3.LUT R25, R15, 0x7ff00000, RZ, 0xc0, !PT ;  /* 0x7ff000000f197812 */ /* 0x000fe200078ec0ff */
[----:B------:R-:W-:Y:S01]  /*08a0*/  IMAD.MOV.U32 R26, RZ, RZ, 0x1ca00000 ;  /* 0x1ca00000ff1a7424 */ /* 0x000fe200078e00ff */
[----:B------:R-:W-:Y:S01]  /*08b0*/  LOP3.LUT R28, R29, 0x7ff00000, RZ, 0xc0, !PT ;  /* 0x7ff000001d1c7812 */ /* 0x000fe200078ec0ff */
[----:B------:R-:W-:Y:S02]  /*08c0*/  BSSY.RECONVERGENT B2, `(.L_x_6) ;  /* 0x000004e000027945 */ /* 0x000fe40003800200 */
[----:B------:R-:W-:Y:S01]  /*08d0*/  @!P0 DMUL R10, R12, 8.98846567431157953865e+307 ;  /* 0x7fe000000c0a8828 */ /* 0x000fe20000000000 */
[----:B------:R-:W-:-:S03]  /*08e0*/  ISETP.GE.U32.AND P1, PT, R25, R28, PT ;  /* 0x0000001c1900720c */ /* 0x000fc60003f26070 */
[----:B------:R-:W-:Y:S02]  /*08f0*/  @!P2 LOP3.LUT R18, R13, 0x7ff00000, RZ, 0xc0, !PT ;  /* 0x7ff000000d12a812 */ /* 0x000fe400078ec0ff */
[----:B------:R-:W0:Y:S02]  /*0900*/  MUFU.RCP64H R17, R11 ;  /* 0x0000000b00117308 */ /* 0x000e240000001800 */
[----:B------:R-:W-:Y:S02]  /*0910*/  @!P2 ISETP.GE.U32.AND P3, PT, R25, R18, PT ;  /* 0x000000121900a20c */ /* 0x000fe40003f66070 */
[----:B------:R-:W-:Y:S02]  /*0920*/  @!P0 LOP3.LUT R28, R11, 0x7ff00000, RZ, 0xc0, !PT ;  /* 0x7ff000000b1c8812 */ /* 0x000fe400078ec0ff */
[----:B------:R-:W-:-:S04]  /*0930*/  @!P2 SEL R19, R26, 0x63400000, !P3 ;  /* 0x634000001a13a807 */ /* 0x000fc80005800000 */
[----:B------:R-:W-:-:S04]  /*0940*/  @!P2 LOP3.LUT R22, R19, 0x80000000, R15, 0xf8, !PT ;  /* 0x800000001316a812 */ /* 0x000fc800078ef80f */
[----:B------:R-:W-:Y:S01]  /*0950*/  @!P2 LOP3.LUT R23, R22, 0x100000, RZ, 0xfc, !PT ;  /* 0x001000001617a812 */ /* 0x000fe200078efcff */
[----:B------:R-:W-:Y:S01]  /*0960*/  @!P2 IMAD.MOV.U32 R22, RZ, RZ, RZ ;  /* 0x000000ffff16a224 */ /* 0x000fe200078e00ff */
[----:B0-----:R-:W-:-:S08]  /*0970*/  DFMA R20, R16, -R10, 1 ;  /* 0x3ff000001014742b */ /* 0x001fd0000000080a */
[----:B------:R-:W-:-:S08]  /*0980*/  DFMA R20, R20, R20, R20 ;  /* 0x000000141414722b */ /* 0x000fd00000000014 */
[----:B------:R-:W-:Y:S01]  /*0990*/  DFMA R20, R16, R20, R16 ;  /* 0x000000141014722b */ /* 0x000fe20000000010 */
[----:B------:R-:W-:Y:S01]  /*09a0*/  SEL R17, R26, 0x63400000, !P1 ;  /* 0x634000001a117807 */ /* 0x000fe20004800000 */
[----:B------:R-:W-:-:S03]  /*09b0*/  IMAD.MOV.U32 R16, RZ, RZ, R14 ;  /* 0x000000ffff107224 */ /* 0x000fc600078e000e */
[----:B------:R-:W-:-:S03]  /*09c0*/  LOP3.LUT R17, R17, 0x800fffff, R15, 0xf8, !PT ;  /* 0x800fffff11117812 */ /* 0x000fc600078ef80f */
[----:B------:R-:W-:-:S03]  /*09d0*/  DFMA R18, R20, -R10, 1 ;  /* 0x3ff000001412742b */ /* 0x000fc6000000080a */
[----:B------:R-:W-:-:S05]  /*09e0*/  @!P2 DFMA R16, R16, 2, -R22 ;  /* 0x400000001010a82b */ /* 0x000fca0000000816 */
[----:B------:R-:W-:-:S08]  /*09f0*/  DFMA R18, R20, R18, R20 ;  /* 0x000000121412722b */ /* 0x000fd00000000014 */
[----:B------:R-:W-:-:S08]  /*0a00*/  DMUL R20, R18, R16 ;  /* 0x0000001012147228 */ /* 0x000fd00000000000 */
[----:B------:R-:W-:-:S08]  /*0a10*/  DFMA R22, R20, -R10, R16 ;  /* 0x8000000a1416722b */ /* 0x000fd00000000010 */
[----:B------:R-:W-:Y:S01]  /*0a20*/  DFMA R22, R18, R22, R20 ;  /* 0x000000161216722b */ /* 0x000fe20000000014 */
[----:B------:R-:W-:Y:S01]  /*0a30*/  IMAD.MOV.U32 R21, RZ, RZ, R25 ;  /* 0x000000ffff157224 */ /* 0x000fe200078e0019 */
[----:B------:R-:W-:-:S05]  /*0a40*/  @!P2 LOP3.LUT R21, R17, 0x7ff00000, RZ, 0xc0, !PT ;  /* 0x7ff000001115a812 */ /* 0x000fca00078ec0ff */
[----:B------:R-:W-:-:S05]  /*0a50*/  VIADD R18, R21, 0xffffffff ;  /* 0xffffffff15127836 */ /* 0x000fca0000000000 */
[----:B------:R-:W-:Y:S01]  /*0a60*/  ISETP.GT.U32.AND P0, PT, R18, 0x7feffffe, PT ;  /* 0x7feffffe1200780c */ /* 0x000fe20003f04070 */
[----:B------:R-:W-:-:S05]  /*0a70*/  VIADD R18, R28, 0xffffffff ;  /* 0xffffffff1c127836 */ /* 0x000fca0000000000 */
[----:B------:R-:W-:-:S13]  /*0a80*/  ISETP.GT.U32.OR P0, PT, R18, 0x7feffffe, P0 ;  /* 0x7feffffe1200780c */ /* 0x000fda0000704470 */
[----:B------:R-:W-:Y:S05]  /*0a90*/  @P0 BRA `(.L_x_7) ;  /* 0x00000000006c0947 */ /* 0x000fea0003800000 */
[----:B------:R-:W-:-:S04]  /*0aa0*/  LOP3.LUT R18, R13, 0x7ff00000, RZ, 0xc0, !PT ;  /* 0x7ff000000d127812 */ /* 0x000fc800078ec0ff */
[CC--:B------:R-:W-:Y:S02]  /*0ab0*/  VIADDMNMX R14, R25.reuse, -R18.reuse, 0xb9600000, !PT ;  /* 0xb9600000190e7446 */ /* 0x0c0fe40007800912 */
[----:B------:R-:W-:Y:S02]  /*0ac0*/  ISETP.GE.U32.AND P0, PT, R25, R18, PT ;  /* 0x000000121900720c */ /* 0x000fe40003f06070 */
[----:B------:R-:W-:Y:S02]  /*0ad0*/  VIMNMX R14, PT, PT, R14, 0x46a00000, PT ;  /* 0x46a000000e0e7848 */ /* 0x000fe40003fe0100 */
[----:B------:R-:W-:-:S05]  /*0ae0*/  SEL R15, R26, 0x63400000, !P0 ;  /* 0x634000001a0f7807 */ /* 0x000fca0004000000 */
[----:B------:R-:W-:Y:S02]  /*0af0*/  IMAD.IADD R20, R14, 0x1, -R15 ;  /* 0x000000010e147824 */ /* 0x000fe400078e0a0f */
[----:B------:R-:W-:Y:S02]  /*0b00*/  IMAD.MOV.U32 R14, RZ, RZ, RZ ;  /* 0x000000ffff0e7224 */ /* 0x000fe400078e00ff */
[----:B------:R-:W-:-:S06]  /*0b10*/  VIADD R15, R20, 0x7fe00000 ;  /* 0x7fe00000140f7836 */ /* 0x000fcc0000000000 */
[----:B------:R-:W-:-:S10]  /*0b20*/  DMUL R18, R22, R14 ;  /* 0x0000000e16127228 */ /* 0x000fd40000000000 */
[----:B------:R-:W-:-:S13]  /*0b30*/  FSETP.GTU.AND P0, PT, |R19|, 1.469367938527859385e-39, PT ;  /* 0x001000001300780b */ /* 0x000fda0003f0c200 */
[----:B------:R-:W-:Y:S05]  /*0b40*/  @P0 BRA `(.L_x_8) ;  /* 0x0000000000940947 */ /* 0x000fea0003800000 */
[----:B------:R-:W-:Y:S01]  /*0b50*/  DFMA R10, R22, -R10, R16 ;  /* 0x8000000a160a722b */ /* 0x000fe20000000010 */
[----:B------:R-:W-:-:S09]  /*0b60*/  IMAD.MOV.U32 R14, RZ, RZ, RZ ;  /* 0x000000ffff0e7224 */ /* 0x000fd200078e00ff */
[C---:B------:R-:W-:Y:S02]  /*0b70*/  FSETP.NEU.AND P0, PT, R11.reuse, RZ, PT ;  /* 0x000000ff0b00720b */ /* 0x040fe40003f0d000 */
[----:B------:R-:W-:-:S04]  /*0b80*/  LOP3.LUT R13, R11, 0x80000000, R13, 0x48, !PT ;  /* 0x800000000b0d7812 */ /* 0x000fc800078e480d */
[----:B------:R-:W-:-:S07]  /*0b90*/  LOP3.LUT R15, R13, R15, RZ, 0xfc, !PT ;  /* 0x0000000f0d0f7212 */ /* 0x000fce00078efcff */
[----:B------:R-:W-:Y:S05]  /*0ba0*/  @!P0 BRA `(.L_x_8) ;  /* 0x00000000007c8947 */ /* 0x000fea0003800000 */
[----:B------:R-:W-:Y:S01]  /*0bb0*/  IMAD.MOV R11, RZ, RZ, -R20 ;  /* 0x000000ffff0b7224 */ /* 0x000fe200078e0a14 */
[----:B------:R-:W-:Y:S01]  /*0bc0*/  DMUL.RP R14, R22, R14 ;  /* 0x0000000e160e7228 */ /* 0x000fe20000008000 */
[----:B------:R-:W-:-:S06]  /*0bd0*/  IMAD.MOV.U32 R10, RZ, RZ, RZ ;  /* 0x000000ffff0a7224 */ /* 0x000fcc00078e00ff */
[----:B------:R-:W-:-:S03]  /*0be0*/  DFMA R10, R18, -R10, R22 ;  /* 0x8000000a120a722b */ /* 0x000fc60000000016 */
[----:B------:R-:W-:-:S03]  /*0bf0*/  LOP3.LUT R13, R15, R13, RZ, 0x3c, !PT ;  /* 0x0000000d0f0d7212 */ /* 0x000fc600078e3cff */
[----:B------:R-:W-:-:S04]  /*0c00*/  IADD3 R10, PT, PT, -R20, -0x43300000, RZ ;  /* 0xbcd00000140a7810 */ /* 0x000fc80007ffe1ff */
[----:B------:R-:W-:-:S04]  /*0c10*/  FSETP.NEU.AND P0, PT, |R11|, R10, PT ;  /* 0x0000000a0b00720b */ /* 0x000fc80003f0d200 */
[----:B------:R-:W-:Y:S02]  /*0c20*/  FSEL R18, R14, R18, !P0 ;  /* 0x000000120e127208 */ /* 0x000fe40004000000 */
[----:B------:R-:W-:Y:S01]  /*0c30*/  FSEL R19, R13, R19, !P0 ;  /* 0x000000130d137208 */ /* 0x000fe20004000000 */
[----:B------:R-:W-:Y:S06]  /*0c40*/  BRA `(.L_x_8) ;  /* 0x0000000000547947 */ /* 0x000fec0003800000 */
.L_x_7:
[----:B------:R-:W-:-:S14]  /*0c50*/  DSETP.NAN.AND P0, PT, R14, R14, PT ;  /* 0x0000000e0e00722a */ /* 0x000fdc0003f08000 */
[----:B------:R-:W-:Y:S05]  /*0c60*/  @P0 BRA `(.L_x_9) ;  /* 0x0000000000440947 */ /* 0x000fea0003800000 */
[----:B------:R-:W-:-:S14]  /*0c70*/  DSETP.NAN.AND P0, PT, R12, R12, PT ;  /* 0x0000000c0c00722a */ /* 0x000fdc0003f08000 */
[----:B------:R-:W-:Y:S05]  /*0c80*/  @P0 BRA `(.L_x_10) ;  /* 0x0000000000300947 */ /* 0x000fea0003800000 */
[----:B------:R-:W-:Y:S01]  /*0c90*/  ISETP.NE.AND P0, PT, R21, R28, PT ;  /* 0x0000001c1500720c */ /* 0x000fe20003f05270 */
[----:B------:R-:W-:Y:S02]  /*0ca0*/  IMAD.MOV.U32 R18, RZ, RZ, 0x0 ;  /* 0x00000000ff127424 */ /* 0x000fe400078e00ff */
[----:B------:R-:W-:-:S10]  /*0cb0*/  IMAD.MOV.U32 R19, RZ, RZ, -0x80000 ;  /* 0xfff80000ff137424 */ /* 0x000fd400078e00ff */
[----:B------:R-:W-:Y:S05]  /*0cc0*/  @!P0 BRA `(.L_x_8) ;  /* 0x0000000000348947 */ /* 0x000fea0003800000 */
[----:B------:R-:W-:Y:S02]  /*0cd0*/  ISETP.NE.AND P0, PT, R21, 0x7ff00000, PT ;  /* 0x7ff000001500780c */ /* 0x000fe40003f05270 */
[----:B------:R-:W-:Y:S02]  /*0ce0*/  LOP3.LUT R19, R15, 0x80000000, R13, 0x48, !PT ;  /* 0x800000000f137812 */ /* 0x000fe400078e480d */
[----:B------:R-:W-:-:S13]  /*0cf0*/  ISETP.EQ.OR P0, PT, R28, RZ, !P0 ;  /* 0x000000ff1c00720c */ /* 0x000fda0004702670 */
[----:B------:R-:W-:Y:S01]  /*0d00*/  @P0 LOP3.LUT R10, R19, 0x7ff00000, RZ, 0xfc, !PT ;  /* 0x7ff00000130a0812 */ /* 0x000fe200078efcff */
[----:B------:R-:W-:Y:S02]  /*0d10*/  @!P0 IMAD.MOV.U32 R18, RZ, RZ, RZ ;  /* 0x000000ffff128224 */ /* 0x000fe400078e00ff */
[----:B------:R-:W-:Y:S02]  /*0d20*/  @P0 IMAD.MOV.U32 R18, RZ, RZ, RZ ;  /* 0x000000ffff120224 */ /* 0x000fe400078e00ff */
[----:B------:R-:W-:Y:S01]  /*0d30*/  @P0 IMAD.MOV.U32 R19, RZ, RZ, R10 ;  /* 0x000000ffff130224 */ /* 0x000fe200078e000a */
[----:B------:R-:W-:Y:S06]  /*0d40*/  BRA `(.L_x_8) ;  /* 0x0000000000147947 */ /* 0x000fec0003800000 */
.L_x_10:
[----:B------:R-:W-:Y:S01]  /*0d50*/  LOP3.LUT R19, R13, 0x80000, RZ, 0xfc, !PT ;  /* 0x000800000d137812 */ /* 0x000fe200078efcff */
[----:B------:R-:W-:Y:S01]  /*0d60*/  IMAD.MOV.U32 R18, RZ, RZ, R12 ;  /* 0x000000ffff127224 */ /* 0x000fe200078e000c */
[----:B------:R-:W-:Y:S06]  /*0d70*/  BRA `(.L_x_8) ;  /* 0x0000000000087947 */ /* 0x000fec0003800000 */
.L_x_9:
[----:B------:R-:W-:Y:S01]  /*0d80*/  LOP3.LUT R19, R15, 0x80000, RZ, 0xfc, !PT ;  /* 0x000800000f137812 */ /* 0x000fe200078efcff */
[----:B------:R-:W-:-:S07]  /*0d90*/  IMAD.MOV.U32 R18, RZ, RZ, R14 ;  /* 0x000000ffff127224 */ /* 0x000fce00078e000e */
.L_x_8:
[----:B------:R-:W-:Y:S05]  /*0da0*/  BSYNC.RECONVERGENT B2 ;  /* 0x0000000000027941 */ /* 0x000fea0003800200 */
.L_x_6:
[----:B------:R-:W-:Y:S02]  /*0db0*/  IMAD.MOV.U32 R10, RZ, RZ, R0 ;  /* 0x000000ffff0a7224 */ /* 0x000fe400078e0000 */
[----:B------:R-:W-:-:S04]  /*0dc0*/  IMAD.MOV.U32 R11, RZ, RZ, 0x0 ;  /* 0x00000000ff0b7424 */ /* 0x000fc800078e00ff */
[----:B------:R-:W-:Y:S05]  /*0dd0*/  RET.REL.NODEC R10 `(_Z16diffusion_kernelPdS_S_iddd) ;  /* 0xfffffff00a887950 */ /* 0x000fea0003c3ffff */
.L_x_11:
[----:B------:R-:W-:-:S00]  /*0de0*/  BRA `(.L_x_11) ;  /* 0xfffffffc00fc7947 */ /* 0x000fc0000383ffff */
[----:B------:R-:W-:-:S00]  /*0df0*/  NOP ;  /* 0x0000000000007918 */ /* 0x000fc00000000000 */
        /* <DEDUP_REMOVED lines=8> */
.L_x_12:


//--------------------- .nv.shared._Z16diffusion_kernelPdS_S_iddd --------------------------
	.section	.nv.shared._Z16diffusion_kernelPdS_S_iddd,"aw",@nobits
	.sectionflags	@""
	.align	16
	.zero		1024


//--------------------- .nv.shared.reserved.0     --------------------------
	.section	.nv.shared.reserved.0,"aw",@nobits
	.weak		__nv_reservedSMEM_offset_0_alias
	.size		__nv_reservedSMEM_offset_0_alias, 0, 64
	.other		__nv_reservedSMEM_offset_0_alias,@"STO_CUDA_RESERVED_SHARED STV_DEFAULT"
__nv_reservedSMEM_offset_0_alias:
	.zero		0
	.zero		64


//--------------------- .nv.constant0._Z16diffusion_kernelPdS_S_iddd --------------------------
	.section	.nv.constant0._Z16diffusion_kernelPdS_S_iddd,"a",@progbits
	.sectionflags	@""
	.align	4
.nv.constant0._Z16diffusion_kernelPdS_S_iddd:
	.zero		952


//--------------------- SYMBOLS --------------------------

	.type		.nv.reservedSmem.offset0,@object
	.size		.nv.reservedSmem.offset0,0x4
	.type		.nv.reservedSmem.cap,@object
	.size		.nv.reservedSmem.cap,0x4
